	.headerflags	@"EF_CUDA_TEXMODE_UNIFIED EF_CUDA_64BIT_ADDRESS EF_CUDA_ACCELERATORS EF_CUDA_SM90 EF_CUDA_VIRTUAL_SM(EF_CUDA_SM90)"
	.elftype	@"ET_EXEC"


//--------------------- .nv.info                  --------------------------
	.section	.nv.info,"",@"SHT_CUDA_INFO"
	.align	4


	//----- nvinfo : EIATTR_REGCOUNT
	.align		4
        /*0000*/ 	.byte	0x04, 0x2f
        /*0002*/ 	.short	(.L_1 - .L_0)
	.align		4
.L_0:
        /*0004*/ 	.word	index@(triton_poi_fused_cat_11)
        /*0008*/ 	.word	0x00000013


	//----- nvinfo : EIATTR_MIN_STACK_SIZE
	.align		4
.L_1:
        /*000c*/ 	.byte	0x04, 0x12
        /*000e*/ 	.short	(.L_3 - .L_2)
	.align		4
.L_2:
        /*0010*/ 	.word	index@(triton_poi_fused_cat_11)
        /*0014*/ 	.word	0x00000000


	//----- nvinfo : EIATTR_FRAME_SIZE
	.align		4
.L_3:
        /*0018*/ 	.byte	0x04, 0x11
        /*001a*/ 	.short	(.L_5 - .L_4)
	.align		4
.L_4:
        /*001c*/ 	.word	index@(triton_poi_fused_cat_11)
        /*0020*/ 	.word	0x00000000


	//----- nvinfo : EIATTR_MIN_STACK_SIZE
	.align		4
.L_5:
        /*0024*/ 	.byte	0x04, 0x12
        /*0026*/ 	.short	(.L_7 - .L_6)
	.align		4
.L_6:
        /*0028*/ 	.word	index@(triton_poi_fused_cat_11)
        /*002c*/ 	.word	0x00000000
.L_7:


//--------------------- .nv.info.triton_poi_fused_cat_11 --------------------------
	.section	.nv.info.triton_poi_fused_cat_11,"",@"SHT_CUDA_INFO"
	.sectionflags	@""
	.align	4


	//----- nvinfo : EIATTR_CUDA_API_VERSION
	.align		4
        /*0000*/ 	.byte	0x04, 0x37
        /*0002*/ 	.short	(.L_9 - .L_8)
.L_8:
        /*0004*/ 	.word	0x0000007c


	//----- nvinfo : EIATTR_KPARAM_INFO
	.align		4
.L_9:
        /*0008*/ 	.byte	0x04, 0x17
        /*000a*/ 	.short	(.L_11 - .L_10)
.L_10:
        /*000c*/ 	.word	0x00000000
        /*0010*/ 	.short	0x0004
        /*0012*/ 	.short	0x0020
        /*0014*/ 	.byte	0x00, 0xf0, 0x11, 0x00


	//----- nvinfo : EIATTR_KPARAM_INFO
	.align		4
.L_11:
        /*0018*/ 	.byte	0x04, 0x17
        /*001a*/ 	.short	(.L_13 - .L_12)
.L_12:
        /*001c*/ 	.word	0x00000000
        /*0020*/ 	.short	0x0003
        /*0022*/ 	.short	0x0018
        /*0024*/ 	.byte	0x00, 0xf4, 0x21, 0x00


	//----- nvinfo : EIATTR_KPARAM_INFO
	.align		4
.L_13:
        /*0028*/ 	.byte	0x04, 0x17
        /*002a*/ 	.short	(.L_15 - .L_14)
.L_14:
        /*002c*/ 	.word	0x00000000
        /*0030*/ 	.short	0x0002
        /*0032*/ 	.short	0x0010
        /*0034*/ 	.byte	0x00, 0xf4, 0x21, 0x00


	//----- nvinfo : EIATTR_KPARAM_INFO
	.align		4
.L_15:
        /*0038*/ 	.byte	0x04, 0x17
        /*003a*/ 	.short	(.L_17 - .L_16)
.L_16:
        /*003c*/ 	.word	0x00000000
        /*0040*/ 	.short	0x0001
        /*0042*/ 	.short	0x0008
        /*0044*/ 	.byte	0x00, 0xf4, 0x21, 0x00


	//----- nvinfo : EIATTR_KPARAM_INFO
	.align		4
.L_17:
        /*0048*/ 	.byte	0x04, 0x17
        /*004a*/ 	.short	(.L_19 - .L_18)
.L_18:
        /*004c*/ 	.word	0x00000000
        /*0050*/ 	.short	0x0000
        /*0052*/ 	.short	0x0000
        /*0054*/ 	.byte	0x00, 0xf4, 0x21, 0x00


	//----- nvinfo : EIATTR_SPARSE_MMA_MASK
	.align		4
.L_19:
        /*0058*/ 	.byte	0x03, 0x50
        /*005a*/ 	.short	0x0000


	//----- nvinfo : EIATTR_MAXREG_COUNT
	.align		4
        /*005c*/ 	.byte	0x03, 0x1b
        /*005e*/ 	.short	0x00ff


	//----- nvinfo : EIATTR_EXIT_INSTR_OFFSETS
	.align		4
        /*0060*/ 	.byte	0x04, 0x1c
        /*0062*/ 	.short	(.L_21 - .L_20)


	//   ....[0]....
.L_20:
        /*0064*/ 	.word	0x00000350


	//----- nvinfo : EIATTR_REQNTID
	.align		4
.L_21:
        /*0068*/ 	.byte	0x04, 0x10
        /*006a*/ 	.short	(.L_23 - .L_22)
.L_22:
        /*006c*/ 	.word	0x00000100
        /*0070*/ 	.word	0x00000001
        /*0074*/ 	.word	0x00000001


	//----- nvinfo : EIATTR_CBANK_PARAM_SIZE
	.align		4
.L_23:
        /*0078*/ 	.byte	0x03, 0x19
        /*007a*/ 	.short	0x0024


	//----- nvinfo : EIATTR_PARAM_CBANK
	.align		4
        /*007c*/ 	.byte	0x04, 0x0a
        /*007e*/ 	.short	(.L_25 - .L_24)
	.align		4
.L_24:
        /*0080*/ 	.word	index@(.nv.constant0.triton_poi_fused_cat_11)
        /*0084*/ 	.short	0x0210
        /*0086*/ 	.short	0x0024


	//----- nvinfo : EIATTR_SW_WAR
	.align		4
.L_25:
        /*0088*/ 	.byte	0x04, 0x36
        /*008a*/ 	.short	(.L_27 - .L_26)
.L_26:
        /*008c*/ 	.word	0x00000008
.L_27:


//--------------------- .nv.callgraph             --------------------------
	.section	.nv.callgraph,"",@"SHT_CUDA_CALLGRAPH"
	.align	4
	.sectionentsize	8
	.align		4
        /*0000*/ 	.word	0x00000000
	.align		4
        /*0004*/ 	.word	0xffffffff
	.align		4
        /*0008*/ 	.word	0x00000000
	.align		4
        /*000c*/ 	.word	0xfffffffe
	.align		4
        /*0010*/ 	.word	0x00000000
	.align		4
        /*0014*/ 	.word	0xfffffffd
	.align		4
        /*0018*/ 	.word	0x00000000
	.align		4
        /*001c*/ 	.word	0xfffffffc


//--------------------- .text.triton_poi_fused_cat_11 --------------------------
	.section	.text.triton_poi_fused_cat_11,"ax",@progbits
	.align	128
        .global         triton_poi_fused_cat_11
        .type           triton_poi_fused_cat_11,@function
        .size           triton_poi_fused_cat_11,(.L_x_1 - triton_poi_fused_cat_11)
        .other          triton_poi_fused_cat_11,@"STO_CUDA_ENTRY STV_DEFAULT"
triton_poi_fused_cat_11:
.text.triton_poi_fused_cat_11:
[----:B------:R-:W-:Y:S01]  /*0000*/  LDC R1, c[0x0][0x28] ;  /* 0x00000a00ff017b82 */ /* 0x000fe20000000800 */
[----:B------:R-:W1:Y:S07]  /*0010*/  S2R R0, SR_TID.X ;  /* 0x0000000000007919 */ /* 0x000e6e0000002100 */
[----:B------:R-:W2:Y:S01]  /*0020*/  LDC.64 R4, c[0x0][0x218] ;  /* 0x00008600ff047b82 */ /* 0x000ea20000000a00 */
[----:B------:R-:W-:Y:S01]  /*0030*/  ULDC.64 UR6, c[0x0][0x220] ;  /* 0x0000880000067ab9 */ /* 0x000fe20000000a00 */
[----:B------:R-:W-:Y:S01]  /*0040*/  ULDC.64 UR4, c[0x0][0x208] ;  /* 0x0000820000047ab9 */ /* 0x000fe20000000a00 */
[----:B------:R-:W3:Y:S01]  /*0050*/  S2R R3, SR_CTAID.X ;  /* 0x0000000000037919 */ /* 0x000ee20000002500 */
[----:B-1----:R-:W-:-:S05]  /*0060*/  IMAD.SHL.U32 R0, R0, 0x2, RZ ;  /* 0x0000000200007824 */ /* 0x002fca00078e00ff */
[----:B------:R-:W-:-:S05]  /*0070*/  LOP3.LUT R0, R0, 0x1fe, RZ, 0xc0, !PT ;  /* 0x000001fe00007812 */ /* 0x000fca00078ec0ff */
[----:B---3--:R-:W-:Y:S02]  /*0080*/  IMAD R0, R3, 0x200, R0 ;  /* 0x0000020003007824 */ /* 0x008fe400078e0200 */
[----:B------:R-:W1:Y:S03]  /*0090*/  LDC.64 R2, c[0x0][0x210] ;  /* 0x00008400ff027b82 */ /* 0x000e660000000a00 */
[----:B------:R-:W-:-:S04]  /*00a0*/  SHF.R.S32.HI R7, RZ, 0x1f, R0 ;  /* 0x0000001fff077819 */ /* 0x000fc80000011400 */
[CC--:B------:R-:W-:Y:S02]  /*00b0*/  LEA.HI R6, R7.reuse, R0.reuse, RZ, 0xa ;  /* 0x0000000007067211 */ /* 0x0c0fe400078f50ff */
[----:B------:R-:W-:Y:S02]  /*00c0*/  LEA.HI R10, R7, R0, RZ, 0x11 ;  /* 0x00000000070a7211 */ /* 0x000fe400078f88ff */
[----:B------:R-:W-:Y:S02]  /*00d0*/  SHF.R.S32.HI R8, RZ, 0xa, R6 ;  /* 0x0000000aff087819 */ /* 0x000fe40000011406 */
[----:B------:R-:W-:Y:S02]  /*00e0*/  LOP3.LUT R7, R6, 0xfffffc00, RZ, 0xc0, !PT ;  /* 0xfffffc0006077812 */ /* 0x000fe400078ec0ff */
[----:B------:R-:W-:Y:S02]  /*00f0*/  LEA.HI R9, R8, R8, RZ, 0x7 ;  /* 0x0000000808097211 */ /* 0x000fe400078f38ff */
[----:B------:R-:W-:Y:S01]  /*0100*/  SHF.R.S32.HI R11, RZ, 0x11, R10 ;  /* 0x00000011ff0b7819 */ /* 0x000fe2000001140a */
[----:B------:R-:W-:Y:S01]  /*0110*/  IMAD.IADD R7, R0, 0x1, -R7 ;  /* 0x0000000100077824 */ /* 0x000fe200078e0a07 */
[----:B------:R-:W-:-:S03]  /*0120*/  LOP3.LUT R9, R9, 0xffffff80, RZ, 0xc0, !PT ;  /* 0xffffff8009097812 */ /* 0x000fc600078ec0ff */
[----:B------:R-:W-:Y:S01]  /*0130*/  IMAD.U32 R6, R11, 0x10000, RZ ;  /* 0x000100000b067824 */ /* 0x000fe200078e00ff */
[----:B------:R-:W-:Y:S01]  /*0140*/  LOP3.LUT R11, R10, 0xfffe0000, RZ, 0xc0, !PT ;  /* 0xfffe00000a0b7812 */ /* 0x000fe200078ec0ff */
[----:B------:R-:W-:Y:S01]  /*0150*/  IMAD.IADD R9, R8, 0x1, -R9 ;  /* 0x0000000108097824 */ /* 0x000fe200078e0a09 */
[----:B------:R-:W-:Y:S02]  /*0160*/  SHF.R.S32.HI R10, RZ, 0x1f, R7 ;  /* 0x0000001fff0a7819 */ /* 0x000fe40000011407 */
[----:B------:R-:W-:Y:S01]  /*0170*/  SHF.R.S32.HI R13, RZ, 0x1f, R6 ;  /* 0x0000001fff0d7819 */ /* 0x000fe20000011406 */
[C---:B------:R-:W-:Y:S01]  /*0180*/  IMAD.SHL.U32 R8, R9.reuse, 0x400, RZ ;  /* 0x0000040009087824 */ /* 0x040fe200078e00ff */
[C---:B------:R-:W-:Y:S01]  /*0190*/  ISETP.GE.AND P0, PT, R9.reuse, 0x40, PT ;  /* 0x000000400900780c */ /* 0x040fe20003f06270 */
[----:B--2---:R-:W-:Y:S01]  /*01a0*/  IMAD.WIDE R4, R9, 0x4, R4 ;  /* 0x0000000409047825 */ /* 0x004fe200078e0204 */
[----:B------:R-:W-:Y:S02]  /*01b0*/  IADD3 R11, R6, R0, -R11 ;  /* 0x00000000060b7210 */ /* 0x000fe40007ffe80b */
[----:B------:R-:W-:-:S02]  /*01c0*/  IADD3 R7, P1, P2, R8, R7, R6 ;  /* 0x0000000708077210 */ /* 0x000fc40007a3e006 */
[----:B------:R-:W-:Y:S01]  /*01d0*/  SHF.R.S32.HI R8, RZ, 0x1f, R8 ;  /* 0x0000001fff087819 */ /* 0x000fe20000011408 */
[----:B-1----:R-:W-:-:S03]  /*01e0*/  IMAD.WIDE R2, R11, 0x4, R2 ;  /* 0x000000040b027825 */ /* 0x002fc600078e0202 */
[----:B------:R-:W-:Y:S02]  /*01f0*/  IADD3.X R8, R8, R10, R13, P1, P2 ;  /* 0x0000000a08087210 */ /* 0x000fe40000fe440d */
[----:B------:R-:W-:Y:S02]  /*0200*/  CS2R R10, SRZ ;  /* 0x00000000000a7805 */ /* 0x000fe4000001ff00 */
[----:B------:R-:W-:Y:S02]  /*0210*/  ISETP.GT.AND P1, PT, R9, 0x3f, PT ;  /* 0x0000003f0900780c */ /* 0x000fe40003f24270 */
[----:B------:R-:W-:Y:S02]  /*0220*/  CS2R R12, SRZ ;  /* 0x00000000000c7805 */ /* 0x000fe4000001ff00 */
[C---:B------:R-:W-:Y:S02]  /*0230*/  LEA R6, P2, R7.reuse, UR6, 0x2 ;  /* 0x0000000607067c11 */ /* 0x040fe4000f8410ff */
[----:B------:R-:W-:Y:S01]  /*0240*/  CS2R R14, SRZ ;  /* 0x00000000000e7805 */ /* 0x000fe2000001ff00 */
[----:B------:R-:W2:Y:S01]  /*0250*/  @!P0 LDG.E.64 R10, desc[UR4][R2.64] ;  /* 0x00000004020a8981 */ /* 0x000ea2000c1e1b00 */
[----:B------:R-:W-:-:S02]  /*0260*/  LEA.HI.X R7, R7, UR7, R8, 0x2, P2 ;  /* 0x0000000707077c11 */ /* 0x000fc400090f1408 */
[----:B------:R-:W1:Y:S01]  /*0270*/  LDC.64 R8, c[0x0][0x228] ;  /* 0x00008a00ff087b82 */ /* 0x000e620000000a00 */
[----:B------:R-:W3:Y:S04]  /*0280*/  @!P0 LDG.E.EL R12, desc[UR4][R4.64] ;  /* 0x00000004040c8981 */ /* 0x000ee8000c2e1900 */
[----:B------:R-:W4:Y:S04]  /*0290*/  @!P0 LDG.E.EL R13, desc[UR4][R4.64] ;  /* 0x00000004040d8981 */ /* 0x000f28000c2e1900 */
[----:B------:R-:W5:Y:S01]  /*02a0*/  @P1 LDG.E.64 R14, desc[UR4][R6.64+-0x40000] ;  /* 0xfc000004060e1981 */ /* 0x000f62000c1e1b00 */
[----:B--2---:R-:W-:-:S02]  /*02b0*/  SEL R10, R10, RZ, !P0 ;  /* 0x000000ff0a0a7207 */ /* 0x004fc40004000000 */
[----:B------:R-:W-:Y:S02]  /*02c0*/  SEL R16, R11, RZ, !P0 ;  /* 0x000000ff0b107207 */ /* 0x000fe40004000000 */
[----:B---3--:R-:W-:Y:S02]  /*02d0*/  SEL R3, R12, RZ, !P0 ;  /* 0x000000ff0c037207 */ /* 0x008fe40004000000 */
[----:B----4-:R-:W-:-:S03]  /*02e0*/  SEL R13, R13, RZ, !P0 ;  /* 0x000000ff0d0d7207 */ /* 0x010fc60004000000 */
[----:B------:R-:W-:Y:S01]  /*02f0*/  FADD R12, R10, R3 ;  /* 0x000000030a0c7221 */ /* 0x000fe20000000000 */
[----:B-1----:R-:W-:Y:S01]  /*0300*/  IMAD.WIDE R2, R0, 0x4, R8 ;  /* 0x0000000400027825 */ /* 0x002fe200078e0208 */
[----:B-----5:R-:W-:-:S03]  /*0310*/  @P0 SEL R12, R14, RZ, P1 ;  /* 0x000000ff0e0c0207 */ /* 0x020fc60000800000 */
[----:B------:R-:W-:Y:S01]  /*0320*/  FADD R13, R16, R13 ;  /* 0x0000000d100d7221 */ /* 0x000fe20000000000 */
[----:B------:R-:W-:-:S05]  /*0330*/  @P0 SEL R13, R15, RZ, P1 ;  /* 0x000000ff0f0d0207 */ /* 0x000fca0000800000 */
[----:B------:R-:W-:Y:S01]  /*0340*/  STG.E.64 desc[UR4][R2.64], R12 ;  /* 0x0000000c02007986 */ /* 0x000fe2000c101b04 */
[----:B------:R-:W-:Y:S05]  /*0350*/  EXIT ;  /* 0x000000000000794d */ /* 0x000fea0003800000 */
.L_x_0:
[----:B------:R-:W-:-:S00]  /*0360*/  BRA `(.L_x_0) ;  /* 0xfffffffc00fc7947 */ /* 0x000fc0000383ffff */
[----:B------:R-:W-:-:S00]  /*0370*/  NOP ;  /* 0x0000000000007918 */ /* 0x000fc00000000000 */
        /* <DEDUP_REMOVED lines=8> */
.L_x_1:


//--------------------- .nv.constant0.triton_poi_fused_cat_11 --------------------------
	.section	.nv.constant0.triton_poi_fused_cat_11,"a",@progbits
	.sectionflags	@""
	.align	4
.nv.constant0.triton_poi_fused_cat_11:
	.zero		564
